//
// Generated by NVIDIA NVVM Compiler
//
// Compiler Build ID: CL-36424714
// Cuda compilation tools, release 13.0, V13.0.88
// Based on NVVM 20.0.0
//

.version 9.0
.target sm_100
.address_size 64

	// .globl	_Z7sumaGPUiiPi

.visible .entry _Z7sumaGPUiiPi(
	.param .u32 _Z7sumaGPUiiPi_param_0,
	.param .u32 _Z7sumaGPUiiPi_param_1,
	.param .u64 .ptr .align 1 _Z7sumaGPUiiPi_param_2
)
{
	.reg .b32 	%r<4>;
	.reg .b64 	%rd<3>;

	ld.param.u32 	%r1, [_Z7sumaGPUiiPi_param_0];
	ld.param.u32 	%r2, [_Z7sumaGPUiiPi_param_1];
	ld.param.u64 	%rd1, [_Z7sumaGPUiiPi_param_2];
	cvta.to.global.u64 	%rd2, %rd1;
	add.s32 	%r3, %r2, %r1;
	st.global.u32 	[%rd2], %r3;
	ret;

}


// ===== COMPILED SASS (sm_100) =====

	.target	sm_100

	.elftype	@"ET_EXEC"


//--------------------- .note.nv.tkinfo           --------------------------
	.section	.note.nv.tkinfo,"",@"SHT_NOTE"
	.sectionflags	@"SHF_NOTE_NV_TKINFO"
	.tkinfo
        /*0018*/ 	.word	0x00000002
        /*0030*/ 	.string	""
        /*0030*/ 	.string	"ptxas"
        /*0030*/ 	.string	"Cuda compilation tools, release 13.0, V13.0.88"
        /*0030*/ 	.string	"Build cuda_13.0.r13.0/compiler.36424714_0"
        /*0030*/ 	.string	"-arch sm_100 -m 64 "



//--------------------- .note.nv.cuinfo           --------------------------
	.section	.note.nv.cuinfo,"",@"SHT_NOTE"
	.sectionflags	@"SHF_NOTE_NV_CUINFO"
        /*0018*/ 	.short	0x0002
        /*001a*/ 	.short	0x0064
        /*001c*/ 	.short	0x0082
	.zero		2


//--------------------- .nv.info                  --------------------------
	.section	.nv.info,"",@"SHT_CUDA_INFO"
	.align	4


	//----- nvinfo : EIATTR_REGCOUNT
	.align		4
        /*0000*/ 	.byte	0x04, 0x2f
        /*0002*/ 	.short	(.L_1 - .L_0)
	.align		4
.L_0:
        /*0004*/ 	.word	index@(_Z7sumaGPUiiPi)
        /*0008*/ 	.word	0x00000008


	//----- nvinfo : EIATTR_FRAME_SIZE
	.align		4
.L_1:
        /*000c*/ 	.byte	0x04, 0x11
        /*000e*/ 	.short	(.L_3 - .L_2)
	.align		4
.L_2:
        /*0010*/ 	.word	index@(_Z7sumaGPUiiPi)
        /*0014*/ 	.word	0x00000000


	//----- nvinfo : EIATTR_MIN_STACK_SIZE
	.align		4
.L_3:
        /*0018*/ 	.byte	0x04, 0x12
        /*001a*/ 	.short	(.L_5 - .L_4)
	.align		4
.L_4:
        /*001c*/ 	.word	index@(_Z7sumaGPUiiPi)
        /*0020*/ 	.word	0x00000000
.L_5:


//--------------------- .nv.compat                --------------------------
	.section	.nv.compat,"",@"SHT_CUDA_COMPAT_INFO"
	.align	4
        /*0000*/ 	.byte	0x02, 0x09, 0x00, 0x00, 0x02, 0x02, 0x01, 0x00, 0x02, 0x05, 0x05, 0x00, 0x03, 0x07, 0x01, 0x01
        /*0010*/ 	.byte	0x02, 0x03, 0x00, 0x00, 0x02, 0x06, 0x01, 0x00, 0x04, 0x0b, 0x08, 0x00, 0x09, 0x00, 0x00, 0x00
        /*0020*/ 	.byte	0x00, 0x00, 0x00, 0x00


//--------------------- .nv.info._Z7sumaGPUiiPi   --------------------------
	.section	.nv.info._Z7sumaGPUiiPi,"",@"SHT_CUDA_INFO"
	.sectionflags	@""
	.align	4


	//----- nvinfo : EIATTR_CUDA_API_VERSION
	.align		4
        /*0000*/ 	.byte	0x04, 0x37
        /*0002*/ 	.short	(.L_7 - .L_6)
.L_6:
        /*0004*/ 	.word	0x00000082


	//----- nvinfo : EIATTR_KPARAM_INFO
	.align		4
.L_7:
        /*0008*/ 	.byte	0x04, 0x17
        /*000a*/ 	.short	(.L_9 - .L_8)
.L_8:
        /*000c*/ 	.word	0x00000000
        /*0010*/ 	.short	0x0002
        /*0012*/ 	.short	0x0008
        /*0014*/ 	.byte	0x00, 0xf5, 0x21, 0x00


	//----- nvinfo : EIATTR_KPARAM_INFO
	.align		4
.L_9:
        /*0018*/ 	.byte	0x04, 0x17
        /*001a*/ 	.short	(.L_11 - .L_10)
.L_10:
        /*001c*/ 	.word	0x00000000
        /*0020*/ 	.short	0x0001
        /*0022*/ 	.short	0x0004
        /*0024*/ 	.byte	0x00, 0xf0, 0x11, 0x00


	//----- nvinfo : EIATTR_KPARAM_INFO
	.align		4
.L_11:
        /*0028*/ 	.byte	0x04, 0x17
        /*002a*/ 	.short	(.L_13 - .L_12)
.L_12:
        /*002c*/ 	.word	0x00000000
        /*0030*/ 	.short	0x0000
        /*0032*/ 	.short	0x0000
        /*0034*/ 	.byte	0x00, 0xf0, 0x11, 0x00


	//----- nvinfo : EIATTR_SPARSE_MMA_MASK
	.align		4
.L_13:
        /*0038*/ 	.byte	0x03, 0x50
        /*003a*/ 	.short	0x0000


	//----- nvinfo : EIATTR_MAXREG_COUNT
	.align		4
        /*003c*/ 	.byte	0x03, 0x1b
        /*003e*/ 	.short	0x00ff


	//----- nvinfo : EIATTR_MERCURY_ISA_VERSION
	.align		4
        /*0040*/ 	.byte	0x03, 0x5f
        /*0042*/ 	.short	0x0101


	//----- nvinfo : EIATTR_VRC_CTA_INIT_COUNT
	.align		4
        /*0044*/ 	.byte	0x02, 0x4a
	.zero		1
	.zero		1


	//----- nvinfo : EIATTR_EXIT_INSTR_OFFSETS
	.align		4
        /*0048*/ 	.byte	0x04, 0x1c
        /*004a*/ 	.short	(.L_15 - .L_14)


	//   ....[0]....
.L_14:
        /*004c*/ 	.word	0x00000060


	//----- nvinfo : EIATTR_CBANK_PARAM_SIZE
	.align		4
.L_15:
        /*0050*/ 	.byte	0x03, 0x19
        /*0052*/ 	.short	0x0010


	//----- nvinfo : EIATTR_PARAM_CBANK
	.align		4
        /*0054*/ 	.byte	0x04, 0x0a
        /*0056*/ 	.short	(.L_17 - .L_16)
	.align		4
.L_16:
        /*0058*/ 	.word	index@(.nv.constant0._Z7sumaGPUiiPi)
        /*005c*/ 	.short	0x0380
        /*005e*/ 	.short	0x0010


	//----- nvinfo : EIATTR_SW_WAR
	.align		4
.L_17:
        /*0060*/ 	.byte	0x04, 0x36
        /*0062*/ 	.short	(.L_19 - .L_18)
.L_18:
        /*0064*/ 	.word	0x00000008
.L_19:


//--------------------- .nv.callgraph             --------------------------
	.section	.nv.callgraph,"",@"SHT_CUDA_CALLGRAPH"
	.align	4
	.sectionentsize	8
	.align		4
        /*0000*/ 	.word	0x00000000
	.align		4
        /*0004*/ 	.word	0xffffffff
	.align		4
        /*0008*/ 	.word	0x00000000
	.align		4
        /*000c*/ 	.word	0xfffffffe
	.align		4
        /*0010*/ 	.word	0x00000000
	.align		4
        /*0014*/ 	.word	0xfffffffd
	.align		4
        /*0018*/ 	.word	0x00000000
	.align		4
        /*001c*/ 	.word	0xfffffffc


//--------------------- .text._Z7sumaGPUiiPi      --------------------------
	.section	.text._Z7sumaGPUiiPi,"ax",@progbits
	.align	128
        .global         _Z7sumaGPUiiPi
        .type           _Z7sumaGPUiiPi,@function
        .size           _Z7sumaGPUiiPi,(.L_x_1 - _Z7sumaGPUiiPi)
        .other          _Z7sumaGPUiiPi,@"STO_CUDA_ENTRY STV_DEFAULT"
_Z7sumaGPUiiPi:
.text._Z7sumaGPUiiPi:
[----:B------:R-:W-:Y:S08]  /*0000*/  LDC R1, c[0x0][0x37c] ;  /* 0x0000df00ff017b82 */ /* 0x000ff00000000800 */
[----:B------:R-:W0:Y:S01]  /*0010*/  LDC.64 R4, c[0x0][0x380] ;  /* 0x0000e000ff047b82 */ /* 0x000e220000000a00 */
[----:B------:R-:W1:Y:S07]  /*0020*/  LDCU.64 UR4, c[0x0][0x358] ;  /* 0x00006b00ff0477ac */ /* 0x000e6e0008000a00 */
[----:B------:R-:W1:Y:S01]  /*0030*/  LDC.64 R2, c[0x0][0x388] ;  /* 0x0000e200ff027b82 */ /* 0x000e620000000a00 */
[----:B0-----:R-:W-:-:S05]  /*0040*/  IADD3 R5, PT, PT, R5, R4, RZ ;  /* 0x0000000405057210 */ /* 0x001fca0007ffe0ff */
[----:B-1----:R-:W-:Y:S01]  /*0050*/  STG.E desc[UR4][R2.64], R5 ;  /* 0x0000000502007986 */ /* 0x002fe2000c101904 */
[----:B------:R-:W-:Y:S05]  /*0060*/  EXIT ;  /* 0x000000000000794d */ /* 0x000fea0003800000 */
.L_x_0:
[----:B------:R-:W-:-:S00]  /*0070*/  BRA `(.L_x_0) ;  /* 0xfffffffc00fc7947 */ /* 0x000fc0000383ffff */
[----:B------:R-:W-:-:S00]  /*0080*/  NOP ;  /* 0x0000000000007918 */ /* 0x000fc00000000000 */
[----:B------:R-:W-:-:S00]  /*0090*/  NOP ;  /* 0x0000000000007918 */ /* 0x000fc00000000000 */
[----:B------:R-:W-:-:S00]  /*00a0*/  NOP ;  /* 0x0000000000007918 */ /* 0x000fc00000000000 */
[----:B------:R-:W-:-:S00]  /*00b0*/  NOP ;  /* 0x0000000000007918 */ /* 0x000fc00000000000 */
[----:B------:R-:W-:-:S00]  /*00c0*/  NOP ;  /* 0x0000000000007918 */ /* 0x000fc00000000000 */
[----:B------:R-:W-:-:S00]  /*00d0*/  NOP ;  /* 0x0000000000007918 */ /* 0x000fc00000000000 */
[----:B------:R-:W-:-:S00]  /*00e0*/  NOP ;  /* 0x0000000000007918 */ /* 0x000fc00000000000 */
[----:B------:R-:W-:-:S00]  /*00f0*/  NOP ;  /* 0x0000000000007918 */ /* 0x000fc00000000000 */
.L_x_1:


//--------------------- .nv.shared.reserved.0     --------------------------
	.section	.nv.shared.reserved.0,"aw",@nobits
	.weak		__nv_reservedSMEM_offset_0_alias
	.size		__nv_reservedSMEM_offset_0_alias, 0, 64
	.other		__nv_reservedSMEM_offset_0_alias,@"STO_CUDA_RESERVED_SHARED STV_DEFAULT"
__nv_reservedSMEM_offset_0_alias:
	.zero		0
	.zero		64


//--------------------- .nv.constant0._Z7sumaGPUiiPi --------------------------
	.section	.nv.constant0._Z7sumaGPUiiPi,"a",@progbits
	.sectionflags	@""
	.align	4
.nv.constant0._Z7sumaGPUiiPi:
	.zero		912


//--------------------- SYMBOLS --------------------------

	.type		.nv.reservedSmem.offset0,@object
	.size		.nv.reservedSmem.offset0,0x4
